//
// Generated by NVIDIA NVVM Compiler
//
// Compiler Build ID: CL-36424714
// Cuda compilation tools, release 13.0, V13.0.88
// Based on NVVM 20.0.0
//

.version 9.0
.target sm_100
.address_size 64

	// .globl	_Z11reduce_treePKfPfi
// _ZZ11reduce_treePKfPfiE6shared has been demoted

.visible .entry _Z11reduce_treePKfPfi(
	.param .u64 .ptr .align 1 _Z11reduce_treePKfPfi_param_0,
	.param .u64 .ptr .align 1 _Z11reduce_treePKfPfi_param_1,
	.param .u32 _Z11reduce_treePKfPfi_param_2
)
{
	.reg .pred 	%p<6>;
	.reg .b32 	%r<14>;
	.reg .b32 	%f<10>;
	.reg .b64 	%rd<7>;
	// demoted variable
	.shared .align 4 .b8 _ZZ11reduce_treePKfPfiE6shared[1024];
	ld.param.u64 	%rd1, [_Z11reduce_treePKfPfi_param_0];
	ld.param.u64 	%rd2, [_Z11reduce_treePKfPfi_param_1];
	ld.param.u32 	%r7, [_Z11reduce_treePKfPfi_param_2];
	mov.u32 	%r1, %tid.x;
	mov.u32 	%r8, %ctaid.x;
	mov.u32 	%r13, %ntid.x;
	mad.lo.s32 	%r3, %r8, %r13, %r1;
	setp.ge.s32 	%p1, %r3, %r7;
	mov.f32 	%f9, 0f00000000;
	@%p1 bra 	$L__BB0_2;
	cvta.to.global.u64 	%rd3, %rd1;
	mul.wide.s32 	%rd4, %r3, 4;
	add.s64 	%rd5, %rd3, %rd4;
	ld.global.f32 	%f9, [%rd5];
$L__BB0_2:
	shl.b32 	%r9, %r1, 2;
	mov.u32 	%r10, _ZZ11reduce_treePKfPfiE6shared;
	add.s32 	%r4, %r10, %r9;
	st.shared.f32 	[%r4], %f9;
	bar.sync 	0;
	setp.lt.u32 	%p2, %r13, 2;
	@%p2 bra 	$L__BB0_6;
$L__BB0_3:
	shr.u32 	%r6, %r13, 1;
	setp.ge.u32 	%p3, %r1, %r6;
	@%p3 bra 	$L__BB0_5;
	shl.b32 	%r11, %r6, 2;
	add.s32 	%r12, %r4, %r11;
	ld.shared.f32 	%f4, [%r12];
	ld.shared.f32 	%f5, [%r4];
	add.f32 	%f6, %f4, %f5;
	st.shared.f32 	[%r4], %f6;
$L__BB0_5:
	bar.sync 	0;
	setp.gt.u32 	%p4, %r13, 3;
	mov.u32 	%r13, %r6;
	@%p4 bra 	$L__BB0_3;
$L__BB0_6:
	setp.ne.s32 	%p5, %r1, 0;
	@%p5 bra 	$L__BB0_8;
	ld.shared.f32 	%f7, [_ZZ11reduce_treePKfPfiE6shared];
	cvta.to.global.u64 	%rd6, %rd2;
	atom.global.add.f32 	%f8, [%rd6], %f7;
$L__BB0_8:
	ret;

}


// ===== COMPILED SASS (sm_100) =====

	.target	sm_100

	.elftype	@"ET_EXEC"


//--------------------- .note.nv.tkinfo           --------------------------
	.section	.note.nv.tkinfo,"",@"SHT_NOTE"
	.sectionflags	@"SHF_NOTE_NV_TKINFO"
	.tkinfo
        /*0018*/ 	.word	0x00000002
        /*0030*/ 	.string	""
        /*0030*/ 	.string	"ptxas"
        /*0030*/ 	.string	"Cuda compilation tools, release 13.0, V13.0.88"
        /*0030*/ 	.string	"Build cuda_13.0.r13.0/compiler.36424714_0"
        /*0030*/ 	.string	"-arch sm_100 -m 64 "



//--------------------- .note.nv.cuinfo           --------------------------
	.section	.note.nv.cuinfo,"",@"SHT_NOTE"
	.sectionflags	@"SHF_NOTE_NV_CUINFO"
        /*0018*/ 	.short	0x0002
        /*001a*/ 	.short	0x0064
        /*001c*/ 	.short	0x0082
	.zero		2


//--------------------- .nv.info                  --------------------------
	.section	.nv.info,"",@"SHT_CUDA_INFO"
	.align	4


	//----- nvinfo : EIATTR_REGCOUNT
	.align		4
        /*0000*/ 	.byte	0x04, 0x2f
        /*0002*/ 	.short	(.L_1 - .L_0)
	.align		4
.L_0:
        /*0004*/ 	.word	index@(_Z11reduce_treePKfPfi)
        /*0008*/ 	.word	0x0000000a


	//----- nvinfo : EIATTR_FRAME_SIZE
	.align		4
.L_1:
        /*000c*/ 	.byte	0x04, 0x11
        /*000e*/ 	.short	(.L_3 - .L_2)
	.align		4
.L_2:
        /*0010*/ 	.word	index@(_Z11reduce_treePKfPfi)
        /*0014*/ 	.word	0x00000000


	//----- nvinfo : EIATTR_MIN_STACK_SIZE
	.align		4
.L_3:
        /*0018*/ 	.byte	0x04, 0x12
        /*001a*/ 	.short	(.L_5 - .L_4)
	.align		4
.L_4:
        /*001c*/ 	.word	index@(_Z11reduce_treePKfPfi)
        /*0020*/ 	.word	0x00000000
.L_5:


//--------------------- .nv.compat                --------------------------
	.section	.nv.compat,"",@"SHT_CUDA_COMPAT_INFO"
	.align	4
        /*0000*/ 	.byte	0x02, 0x09, 0x00, 0x00, 0x02, 0x02, 0x01, 0x00, 0x02, 0x05, 0x05, 0x00, 0x03, 0x07, 0x01, 0x01
        /*0010*/ 	.byte	0x02, 0x03, 0x00, 0x00, 0x02, 0x06, 0x01, 0x00, 0x04, 0x0b, 0x08, 0x00, 0x09, 0x00, 0x00, 0x00
        /*0020*/ 	.byte	0x00, 0x00, 0x00, 0x00


//--------------------- .nv.info._Z11reduce_treePKfPfi --------------------------
	.section	.nv.info._Z11reduce_treePKfPfi,"",@"SHT_CUDA_INFO"
	.sectionflags	@""
	.align	4


	//----- nvinfo : EIATTR_CUDA_API_VERSION
	.align		4
        /*0000*/ 	.byte	0x04, 0x37
        /*0002*/ 	.short	(.L_7 - .L_6)
.L_6:
        /*0004*/ 	.word	0x00000082


	//----- nvinfo : EIATTR_KPARAM_INFO
	.align		4
.L_7:
        /*0008*/ 	.byte	0x04, 0x17
        /*000a*/ 	.short	(.L_9 - .L_8)
.L_8:
        /*000c*/ 	.word	0x00000000
        /*0010*/ 	.short	0x0002
        /*0012*/ 	.short	0x0010
        /*0014*/ 	.byte	0x00, 0xf0, 0x11, 0x00


	//----- nvinfo : EIATTR_KPARAM_INFO
	.align		4
.L_9:
        /*0018*/ 	.byte	0x04, 0x17
        /*001a*/ 	.short	(.L_11 - .L_10)
.L_10:
        /*001c*/ 	.word	0x00000000
        /*0020*/ 	.short	0x0001
        /*0022*/ 	.short	0x0008
        /*0024*/ 	.byte	0x00, 0xf5, 0x21, 0x00


	//----- nvinfo : EIATTR_KPARAM_INFO
	.align		4
.L_11:
        /*0028*/ 	.byte	0x04, 0x17
        /*002a*/ 	.short	(.L_13 - .L_12)
.L_12:
        /*002c*/ 	.word	0x00000000
        /*0030*/ 	.short	0x0000
        /*0032*/ 	.short	0x0000
        /*0034*/ 	.byte	0x00, 0xf5, 0x21, 0x00


	//----- nvinfo : EIATTR_SPARSE_MMA_MASK
	.align		4
.L_13:
        /*0038*/ 	.byte	0x03, 0x50
        /*003a*/ 	.short	0x0000


	//----- nvinfo : EIATTR_MAXREG_COUNT
	.align		4
        /*003c*/ 	.byte	0x03, 0x1b
        /*003e*/ 	.short	0x00ff


	//----- nvinfo : EIATTR_NUM_BARRIERS
	.align		4
        /*0040*/ 	.byte	0x02, 0x4c
        /*0042*/ 	.byte	0x01
	.zero		1


	//----- nvinfo : EIATTR_MERCURY_ISA_VERSION
	.align		4
        /*0044*/ 	.byte	0x03, 0x5f
        /*0046*/ 	.short	0x0101


	//----- nvinfo : EIATTR_VRC_CTA_INIT_COUNT
	.align		4
        /*0048*/ 	.byte	0x02, 0x4a
	.zero		1
	.zero		1


	//----- nvinfo : EIATTR_EXIT_INSTR_OFFSETS
	.align		4
        /*004c*/ 	.byte	0x04, 0x1c
        /*004e*/ 	.short	(.L_15 - .L_14)


	//   ....[0]....
.L_14:
        /*0050*/ 	.word	0x00000200


	//   ....[1]....
        /*0054*/ 	.word	0x00000270


	//----- nvinfo : EIATTR_CBANK_PARAM_SIZE
	.align		4
.L_15:
        /*0058*/ 	.byte	0x03, 0x19
        /*005a*/ 	.short	0x0014


	//----- nvinfo : EIATTR_PARAM_CBANK
	.align		4
        /*005c*/ 	.byte	0x04, 0x0a
        /*005e*/ 	.short	(.L_17 - .L_16)
	.align		4
.L_16:
        /*0060*/ 	.word	index@(.nv.constant0._Z11reduce_treePKfPfi)
        /*0064*/ 	.short	0x0380
        /*0066*/ 	.short	0x0014


	//----- nvinfo : EIATTR_SW_WAR
	.align		4
.L_17:
        /*0068*/ 	.byte	0x04, 0x36
        /*006a*/ 	.short	(.L_19 - .L_18)
.L_18:
        /*006c*/ 	.word	0x00000008
.L_19:


//--------------------- .nv.callgraph             --------------------------
	.section	.nv.callgraph,"",@"SHT_CUDA_CALLGRAPH"
	.align	4
	.sectionentsize	8
	.align		4
        /*0000*/ 	.word	0x00000000
	.align		4
        /*0004*/ 	.word	0xffffffff
	.align		4
        /*0008*/ 	.word	0x00000000
	.align		4
        /*000c*/ 	.word	0xfffffffe
	.align		4
        /*0010*/ 	.word	0x00000000
	.align		4
        /*0014*/ 	.word	0xfffffffd
	.align		4
        /*0018*/ 	.word	0x00000000
	.align		4
        /*001c*/ 	.word	0xfffffffc


//--------------------- .text._Z11reduce_treePKfPfi --------------------------
	.section	.text._Z11reduce_treePKfPfi,"ax",@progbits
	.align	128
        .global         _Z11reduce_treePKfPfi
        .type           _Z11reduce_treePKfPfi,@function
        .size           _Z11reduce_treePKfPfi,(.L_x_3 - _Z11reduce_treePKfPfi)
        .other          _Z11reduce_treePKfPfi,@"STO_CUDA_ENTRY STV_DEFAULT"
_Z11reduce_treePKfPfi:
.text._Z11reduce_treePKfPfi:
[----:B------:R-:W-:Y:S01]  /*0000*/  LDC R1, c[0x0][0x37c] ;  /* 0x0000df00ff017b82 */ /* 0x000fe20000000800 */
[----:B------:R-:W0:Y:S07]  /*0010*/  S2R R7, SR_TID.X ;  /* 0x0000000000077919 */ /* 0x000e2e0000002100 */
[----:B------:R-:W0:Y:S01]  /*0020*/  S2UR UR4, SR_CTAID.X ;  /* 0x00000000000479c3 */ /* 0x000e220000002500 */
[----:B------:R-:W1:Y:S01]  /*0030*/  LDCU UR5, c[0x0][0x390] ;  /* 0x00007200ff0577ac */ /* 0x000e620008000800 */
[----:B------:R-:W-:Y:S01]  /*0040*/  IMAD.MOV.U32 R4, RZ, RZ, RZ ;  /* 0x000000ffff047224 */ /* 0x000fe200078e00ff */
[----:B------:R-:W2:Y:S05]  /*0050*/  LDCU.64 UR6, c[0x0][0x358] ;  /* 0x00006b00ff0677ac */ /* 0x000eaa0008000a00 */
[----:B------:R-:W0:Y:S02]  /*0060*/  LDC R0, c[0x0][0x360] ;  /* 0x0000d800ff007b82 */ /* 0x000e240000000800 */
[----:B0-----:R-:W-:-:S05]  /*0070*/  IMAD R5, R0, UR4, R7 ;  /* 0x0000000400057c24 */ /* 0x001fca000f8e0207 */
[----:B-1----:R-:W-:-:S13]  /*0080*/  ISETP.GE.AND P0, PT, R5, UR5, PT ;  /* 0x0000000505007c0c */ /* 0x002fda000bf06270 */
[----:B------:R-:W0:Y:S02]  /*0090*/  @!P0 LDC.64 R2, c[0x0][0x380] ;  /* 0x0000e000ff028b82 */ /* 0x000e240000000a00 */
[----:B0-----:R-:W-:-:S05]  /*00a0*/  @!P0 IMAD.WIDE R2, R5, 0x4, R2 ;  /* 0x0000000405028825 */ /* 0x001fca00078e0202 */
[----:B--2---:R-:W2:Y:S01]  /*00b0*/  @!P0 LDG.E R4, desc[UR6][R2.64] ;  /* 0x0000000602048981 */ /* 0x004ea2000c1e1900 */
[----:B------:R-:W0:Y:S01]  /*00c0*/  S2UR UR5, SR_CgaCtaId ;  /* 0x00000000000579c3 */ /* 0x000e220000008800 */
[----:B------:R-:W-:Y:S01]  /*00d0*/  UMOV UR4, 0x400 ;  /* 0x0000040000047882 */ /* 0x000fe20000000000 */
[----:B------:R-:W-:Y:S02]  /*00e0*/  ISETP.GE.U32.AND P1, PT, R0, 0x2, PT ;  /* 0x000000020000780c */ /* 0x000fe40003f26070 */
[----:B------:R-:W-:Y:S01]  /*00f0*/  ISETP.NE.AND P0, PT, R7, RZ, PT ;  /* 0x000000ff0700720c */ /* 0x000fe20003f05270 */
[----:B0-----:R-:W-:-:S06]  /*0100*/  ULEA UR4, UR5, UR4, 0x18 ;  /* 0x0000000405047291 */ /* 0x001fcc000f8ec0ff */
[----:B------:R-:W-:-:S05]  /*0110*/  LEA R5, R7, UR4, 0x2 ;  /* 0x0000000407057c11 */ /* 0x000fca000f8e10ff */
[----:B--2---:R0:W-:Y:S01]  /*0120*/  STS [R5], R4 ;  /* 0x0000000405007388 */ /* 0x0041e20000000800 */
[----:B------:R-:W-:Y:S06]  /*0130*/  BAR.SYNC.DEFER_BLOCKING 0x0 ;  /* 0x0000000000007b1d */ /* 0x000fec0000010000 */
[----:B------:R-:W-:Y:S05]  /*0140*/  @!P1 BRA `(.L_x_0) ;  /* 0x00000000002c9947 */ /* 0x000fea0003800000 */
.L_x_1:
[----:B------:R-:W-:-:S04]  /*0150*/  SHF.R.U32.HI R6, RZ, 0x1, R0 ;  /* 0x00000001ff067819 */ /* 0x000fc80000011600 */
[----:B------:R-:W-:-:S13]  /*0160*/  ISETP.GE.U32.AND P1, PT, R7, R6, PT ;  /* 0x000000060700720c */ /* 0x000fda0003f26070 */
[----:B------:R-:W-:Y:S01]  /*0170*/  @!P1 IMAD R2, R6, 0x4, R5 ;  /* 0x0000000406029824 */ /* 0x000fe200078e0205 */
[----:B------:R-:W-:Y:S05]  /*0180*/  @!P1 LDS R3, [R5] ;  /* 0x0000000005039984 */ /* 0x000fea0000000800 */
[----:B------:R-:W0:Y:S02]  /*0190*/  @!P1 LDS R2, [R2] ;  /* 0x0000000002029984 */ /* 0x000e240000000800 */
[----:B0-----:R-:W-:-:S05]  /*01a0*/  @!P1 FADD R4, R2, R3 ;  /* 0x0000000302049221 */ /* 0x001fca0000000000 */
[----:B------:R1:W-:Y:S01]  /*01b0*/  @!P1 STS [R5], R4 ;  /* 0x0000000405009388 */ /* 0x0003e20000000800 */
[----:B------:R-:W-:Y:S01]  /*01c0*/  BAR.SYNC.DEFER_BLOCKING 0x0 ;  /* 0x0000000000007b1d */ /* 0x000fe20000010000 */
[----:B------:R-:W-:Y:S01]  /*01d0*/  ISETP.GT.U32.AND P1, PT, R0, 0x3, PT ;  /* 0x000000030000780c */ /* 0x000fe20003f24070 */
[----:B------:R-:W-:-:S12]  /*01e0*/  IMAD.MOV.U32 R0, RZ, RZ, R6 ;  /* 0x000000ffff007224 */ /* 0x000fd800078e0006 */
[----:B-1----:R-:W-:Y:S05]  /*01f0*/  @P1 BRA `(.L_x_1) ;  /* 0xfffffffc00d41947 */ /* 0x002fea000383ffff */
.L_x_0:
[----:B------:R-:W-:Y:S05]  /*0200*/  @P0 EXIT ;  /* 0x000000000000094d */ /* 0x000fea0003800000 */
[----:B------:R-:W1:Y:S01]  /*0210*/  S2UR UR5, SR_CgaCtaId ;  /* 0x00000000000579c3 */ /* 0x000e620000008800 */
[----:B------:R-:W-:-:S07]  /*0220*/  UMOV UR4, 0x400 ;  /* 0x0000040000047882 */ /* 0x000fce0000000000 */
[----:B------:R-:W2:Y:S01]  /*0230*/  LDC.64 R2, c[0x0][0x388] ;  /* 0x0000e200ff027b82 */ /* 0x000ea20000000a00 */
[----:B-1----:R-:W-:-:S09]  /*0240*/  ULEA UR4, UR5, UR4, 0x18 ;  /* 0x0000000405047291 */ /* 0x002fd2000f8ec0ff */
[----:B0-----:R-:W2:Y:S04]  /*0250*/  LDS R5, [UR4] ;  /* 0x00000004ff057984 */ /* 0x001ea80008000800 */
[----:B--2---:R-:W-:Y:S01]  /*0260*/  REDG.E.ADD.F32.FTZ.RN.STRONG.GPU desc[UR6][R2.64], R5 ;  /* 0x00000005020079a6 */ /* 0x004fe2000c12f306 */
[----:B------:R-:W-:Y:S05]  /*0270*/  EXIT ;  /* 0x000000000000794d */ /* 0x000fea0003800000 */
.L_x_2:
[----:B------:R-:W-:-:S00]  /*0280*/  BRA `(.L_x_2) ;  /* 0xfffffffc00fc7947 */ /* 0x000fc0000383ffff */
[----:B------:R-:W-:-:S00]  /*0290*/  NOP ;  /* 0x0000000000007918 */ /* 0x000fc00000000000 */
        /* <DEDUP_REMOVED lines=14> */
.L_x_3:


//--------------------- .nv.shared._Z11reduce_treePKfPfi --------------------------
	.section	.nv.shared._Z11reduce_treePKfPfi,"aw",@nobits
	.sectionflags	@""
	.align	4
.nv.shared._Z11reduce_treePKfPfi:
	.zero		2048


//--------------------- .nv.shared.reserved.0     --------------------------
	.section	.nv.shared.reserved.0,"aw",@nobits
	.weak		__nv_reservedSMEM_offset_0_alias
	.size		__nv_reservedSMEM_offset_0_alias, 0, 64
	.other		__nv_reservedSMEM_offset_0_alias,@"STO_CUDA_RESERVED_SHARED STV_DEFAULT"
__nv_reservedSMEM_offset_0_alias:
	.zero		0
	.zero		64


//--------------------- .nv.constant0._Z11reduce_treePKfPfi --------------------------
	.section	.nv.constant0._Z11reduce_treePKfPfi,"a",@progbits
	.sectionflags	@""
	.align	4
.nv.constant0._Z11reduce_treePKfPfi:
	.zero		916


//--------------------- SYMBOLS --------------------------

	.type		.nv.reservedSmem.offset0,@object
	.size		.nv.reservedSmem.offset0,0x4
	.type		.nv.reservedSmem.cap,@object
	.size		.nv.reservedSmem.cap,0x4
